	.headerflags	@"EF_CUDA_TEXMODE_UNIFIED EF_CUDA_64BIT_ADDRESS EF_CUDA_ACCELERATORS EF_CUDA_SM90 EF_CUDA_VIRTUAL_SM(EF_CUDA_SM90)"
	.elftype	@"ET_EXEC"


//--------------------- .nv.info                  --------------------------
	.section	.nv.info,"",@"SHT_CUDA_INFO"
	.align	4


	//----- nvinfo : EIATTR_REGCOUNT
	.align		4
        /*0000*/ 	.byte	0x04, 0x2f
        /*0002*/ 	.short	(.L_1 - .L_0)
	.align		4
.L_0:
        /*0004*/ 	.word	index@(triton_poi_fused_cat_0)
        /*0008*/ 	.word	0x00000010


	//----- nvinfo : EIATTR_MIN_STACK_SIZE
	.align		4
.L_1:
        /*000c*/ 	.byte	0x04, 0x12
        /*000e*/ 	.short	(.L_3 - .L_2)
	.align		4
.L_2:
        /*0010*/ 	.word	index@(triton_poi_fused_cat_0)
        /*0014*/ 	.word	0x00000000


	//----- nvinfo : EIATTR_FRAME_SIZE
	.align		4
.L_3:
        /*0018*/ 	.byte	0x04, 0x11
        /*001a*/ 	.short	(.L_5 - .L_4)
	.align		4
.L_4:
        /*001c*/ 	.word	index@(triton_poi_fused_cat_0)
        /*0020*/ 	.word	0x00000000


	//----- nvinfo : EIATTR_MIN_STACK_SIZE
	.align		4
.L_5:
        /*0024*/ 	.byte	0x04, 0x12
        /*0026*/ 	.short	(.L_7 - .L_6)
	.align		4
.L_6:
        /*0028*/ 	.word	index@(triton_poi_fused_cat_0)
        /*002c*/ 	.word	0x00000000
.L_7:


//--------------------- .nv.info.triton_poi_fused_cat_0 --------------------------
	.section	.nv.info.triton_poi_fused_cat_0,"",@"SHT_CUDA_INFO"
	.sectionflags	@""
	.align	4


	//----- nvinfo : EIATTR_CUDA_API_VERSION
	.align		4
        /*0000*/ 	.byte	0x04, 0x37
        /*0002*/ 	.short	(.L_9 - .L_8)
.L_8:
        /*0004*/ 	.word	0x0000007c


	//----- nvinfo : EIATTR_KPARAM_INFO
	.align		4
.L_9:
        /*0008*/ 	.byte	0x04, 0x17
        /*000a*/ 	.short	(.L_11 - .L_10)
.L_10:
        /*000c*/ 	.word	0x00000000
        /*0010*/ 	.short	0x0003
        /*0012*/ 	.short	0x0018
        /*0014*/ 	.byte	0x00, 0xf0, 0x11, 0x00


	//----- nvinfo : EIATTR_KPARAM_INFO
	.align		4
.L_11:
        /*0018*/ 	.byte	0x04, 0x17
        /*001a*/ 	.short	(.L_13 - .L_12)
.L_12:
        /*001c*/ 	.word	0x00000000
        /*0020*/ 	.short	0x0002
        /*0022*/ 	.short	0x0010
        /*0024*/ 	.byte	0x00, 0xf4, 0x21, 0x00


	//----- nvinfo : EIATTR_KPARAM_INFO
	.align		4
.L_13:
        /*0028*/ 	.byte	0x04, 0x17
        /*002a*/ 	.short	(.L_15 - .L_14)
.L_14:
        /*002c*/ 	.word	0x00000000
        /*0030*/ 	.short	0x0001
        /*0032*/ 	.short	0x0008
        /*0034*/ 	.byte	0x00, 0xf4, 0x21, 0x00


	//----- nvinfo : EIATTR_KPARAM_INFO
	.align		4
.L_15:
        /*0038*/ 	.byte	0x04, 0x17
        /*003a*/ 	.short	(.L_17 - .L_16)
.L_16:
        /*003c*/ 	.word	0x00000000
        /*0040*/ 	.short	0x0000
        /*0042*/ 	.short	0x0000
        /*0044*/ 	.byte	0x00, 0xf4, 0x21, 0x00


	//----- nvinfo : EIATTR_SPARSE_MMA_MASK
	.align		4
.L_17:
        /*0048*/ 	.byte	0x03, 0x50
        /*004a*/ 	.short	0x0000


	//----- nvinfo : EIATTR_MAXREG_COUNT
	.align		4
        /*004c*/ 	.byte	0x03, 0x1b
        /*004e*/ 	.short	0x00ff


	//----- nvinfo : EIATTR_EXIT_INSTR_OFFSETS
	.align		4
        /*0050*/ 	.byte	0x04, 0x1c
        /*0052*/ 	.short	(.L_19 - .L_18)


	//   ....[0]....
.L_18:
        /*0054*/ 	.word	0x000001f0


	//   ....[1]....
        /*0058*/ 	.word	0x00000210


	//----- nvinfo : EIATTR_REQNTID
	.align		4
.L_19:
        /*005c*/ 	.byte	0x04, 0x10
        /*005e*/ 	.short	(.L_21 - .L_20)
.L_20:
        /*0060*/ 	.word	0x00000080
        /*0064*/ 	.word	0x00000001
        /*0068*/ 	.word	0x00000001


	//----- nvinfo : EIATTR_CBANK_PARAM_SIZE
	.align		4
.L_21:
        /*006c*/ 	.byte	0x03, 0x19
        /*006e*/ 	.short	0x001c


	//----- nvinfo : EIATTR_PARAM_CBANK
	.align		4
        /*0070*/ 	.byte	0x04, 0x0a
        /*0072*/ 	.short	(.L_23 - .L_22)
	.align		4
.L_22:
        /*0074*/ 	.word	index@(.nv.constant0.triton_poi_fused_cat_0)
        /*0078*/ 	.short	0x0210
        /*007a*/ 	.short	0x001c


	//----- nvinfo : EIATTR_SW_WAR
	.align		4
.L_23:
        /*007c*/ 	.byte	0x04, 0x36
        /*007e*/ 	.short	(.L_25 - .L_24)
.L_24:
        /*0080*/ 	.word	0x00000008
.L_25:


//--------------------- .nv.callgraph             --------------------------
	.section	.nv.callgraph,"",@"SHT_CUDA_CALLGRAPH"
	.align	4
	.sectionentsize	8
	.align		4
        /*0000*/ 	.word	0x00000000
	.align		4
        /*0004*/ 	.word	0xffffffff
	.align		4
        /*0008*/ 	.word	0x00000000
	.align		4
        /*000c*/ 	.word	0xfffffffe
	.align		4
        /*0010*/ 	.word	0x00000000
	.align		4
        /*0014*/ 	.word	0xfffffffd
	.align		4
        /*0018*/ 	.word	0x00000000
	.align		4
        /*001c*/ 	.word	0xfffffffc


//--------------------- .text.triton_poi_fused_cat_0 --------------------------
	.section	.text.triton_poi_fused_cat_0,"ax",@progbits
	.align	128
        .global         triton_poi_fused_cat_0
        .type           triton_poi_fused_cat_0,@function
        .size           triton_poi_fused_cat_0,(.L_x_1 - triton_poi_fused_cat_0)
        .other          triton_poi_fused_cat_0,@"STO_CUDA_ENTRY STV_DEFAULT"
triton_poi_fused_cat_0:
.text.triton_poi_fused_cat_0:
[----:B------:R-:W0:Y:S02]  /*0000*/  LDC R1, c[0x0][0x28] ;  /* 0x00000a00ff017b82 */ /* 0x000e240000000800 */
[----:B------:R-:W1:Y:S01]  /*0010*/  S2R R0, SR_TID.X ;  /* 0x0000000000007919 */ /* 0x000e620000002100 */
[----:B------:R-:W2:Y:S01]  /*0020*/  LDC.64 R2, c[0x0][0x210] ;  /* 0x00008400ff027b82 */ /* 0x000ea20000000a00 */
[----:B------:R-:W-:Y:S01]  /*0030*/  CS2R R12, SRZ ;  /* 0x00000000000c7805 */ /* 0x000fe2000001ff00 */
[----:B------:R-:W-:Y:S01]  /*0040*/  ULDC.64 UR4, c[0x0][0x208] ;  /* 0x0000820000047ab9 */ /* 0x000fe20000000a00 */
[----:B------:R-:W3:Y:S05]  /*0050*/  S2R R9, SR_CTAID.X ;  /* 0x0000000000097919 */ /* 0x000eea0000002500 */
[----:B------:R-:W4:Y:S01]  /*0060*/  LDC.64 R4, c[0x0][0x218] ;  /* 0x00008600ff047b82 */ /* 0x000f220000000a00 */
[----:B-1----:R-:W-:-:S05]  /*0070*/  IMAD.SHL.U32 R0, R0, 0x2, RZ ;  /* 0x0000000200007824 */ /* 0x002fca00078e00ff */
[----:B------:R-:W-:-:S05]  /*0080*/  LOP3.LUT R0, R0, 0xfe, RZ, 0xc0, !PT ;  /* 0x000000fe00007812 */ /* 0x000fca00078ec0ff */
[----:B---3--:R-:W-:-:S05]  /*0090*/  IMAD R9, R9, 0x100, R0 ;  /* 0x0000010009097824 */ /* 0x008fca00078e0200 */
[----:B------:R-:W-:Y:S02]  /*00a0*/  SHF.R.S32.HI R0, RZ, 0x1f, R9 ;  /* 0x0000001fff007819 */ /* 0x000fe40000011409 */
[----:B------:R-:W-:Y:S02]  /*00b0*/  ISETP.GE.AND P2, PT, R9, 0x200, PT ;  /* 0x000002000900780c */ /* 0x000fe40003f46270 */
[----:B------:R-:W-:-:S04]  /*00c0*/  LEA.HI R0, R0, R9, RZ, 0x3 ;  /* 0x0000000900007211 */ /* 0x000fc800078f18ff */
[----:B------:R-:W-:Y:S02]  /*00d0*/  LOP3.LUT R6, R0, 0xfffffff8, RZ, 0xc0, !PT ;  /* 0xfffffff800067812 */ /* 0x000fe400078ec0ff */
[----:B------:R-:W-:-:S03]  /*00e0*/  SHF.R.S32.HI R0, RZ, 0x3, R0 ;  /* 0x00000003ff007819 */ /* 0x000fc60000011400 */
[----:B------:R-:W-:-:S04]  /*00f0*/  IMAD.IADD R7, R9, 0x1, -R6 ;  /* 0x0000000109077824 */ /* 0x000fc800078e0a06 */
[----:B------:R-:W-:Y:S01]  /*0100*/  IMAD R11, R0, 0x4, R7 ;  /* 0x00000004000b7824 */ /* 0x000fe200078e0207 */
[C---:B------:R-:W-:Y:S02]  /*0110*/  ISETP.GE.AND P3, PT, R7.reuse, 0x4, PT ;  /* 0x000000040700780c */ /* 0x040fe40003f66270 */
[----:B------:R-:W-:Y:S01]  /*0120*/  ISETP.GT.AND P1, PT, R7, 0x3, !P2 ;  /* 0x000000030700780c */ /* 0x000fe20005724270 */
[----:B--2---:R-:W-:Y:S01]  /*0130*/  IMAD.WIDE R2, R11, 0x4, R2 ;  /* 0x000000040b027825 */ /* 0x004fe200078e0202 */
[----:B------:R-:W-:Y:S01]  /*0140*/  ISETP.LT.AND P0, PT, R9, 0x200, !P3 ;  /* 0x000002000900780c */ /* 0x000fe20005f01270 */
[----:B------:R-:W1:Y:S02]  /*0150*/  LDC.64 R6, c[0x0][0x220] ;  /* 0x00008800ff067b82 */ /* 0x000e640000000a00 */
[----:B----4-:R-:W-:Y:S01]  /*0160*/  IMAD.WIDE R4, R11, 0x4, R4 ;  /* 0x000000040b047825 */ /* 0x010fe200078e0204 */
[----:B------:R-:W-:-:S07]  /*0170*/  CS2R R10, SRZ ;  /* 0x00000000000a7805 */ /* 0x000fce000001ff00 */
[----:B------:R-:W2:Y:S04]  /*0180*/  @P1 LDG.E.EL.64 R10, desc[UR4][R4.64+-0x10] ;  /* 0xfffff004040a1981 */ /* 0x000ea8000c2e1b00 */
[----:B------:R-:W3:Y:S01]  /*0190*/  @P0 LDG.E.EL.64 R12, desc[UR4][R2.64] ;  /* 0x00000004020c0981 */ /* 0x000ee2000c2e1b00 */
[----:B-1----:R-:W-:Y:S01]  /*01a0*/  IMAD.WIDE R6, R9, 0x4, R6 ;  /* 0x0000000409067825 */ /* 0x002fe200078e0206 */
[----:B---3--:R-:W-:Y:S02]  /*01b0*/  SEL R12, R12, RZ, P0 ;  /* 0x000000ff0c0c7207 */ /* 0x008fe40000000000 */
[----:B------:R-:W-:Y:S02]  /*01c0*/  SEL R13, R13, RZ, P0 ;  /* 0x000000ff0d0d7207 */ /* 0x000fe40000000000 */
[----:B--2---:R-:W-:-:S02]  /*01d0*/  @P3 SEL R12, R10, RZ, P1 ;  /* 0x000000ff0a0c3207 */ /* 0x004fc40000800000 */
[----:B------:R-:W-:Y:S01]  /*01e0*/  @P3 SEL R13, R11, RZ, P1 ;  /* 0x000000ff0b0d3207 */ /* 0x000fe20000800000 */
[----:B------:R-:W-:Y:S06]  /*01f0*/  @P2 EXIT ;  /* 0x000000000000294d */ /* 0x000fec0003800000 */
[----:B------:R-:W-:Y:S01]  /*0200*/  STG.E.64 desc[UR4][R6.64], R12 ;  /* 0x0000000c06007986 */ /* 0x000fe2000c101b04 */
[----:B------:R-:W-:Y:S05]  /*0210*/  EXIT ;  /* 0x000000000000794d */ /* 0x000fea0003800000 */
.L_x_0:
[----:B------:R-:W-:-:S00]  /*0220*/  BRA `(.L_x_0) ;  /* 0xfffffffc00fc7947 */ /* 0x000fc0000383ffff */
[----:B------:R-:W-:-:S00]  /*0230*/  NOP ;  /* 0x0000000000007918 */ /* 0x000fc00000000000 */
        /* <DEDUP_REMOVED lines=12> */
.L_x_1:


//--------------------- .nv.constant0.triton_poi_fused_cat_0 --------------------------
	.section	.nv.constant0.triton_poi_fused_cat_0,"a",@progbits
	.sectionflags	@""
	.align	4
.nv.constant0.triton_poi_fused_cat_0:
	.zero		556
